//
// Generated by NVIDIA NVVM Compiler
//
// Compiler Build ID: CL-36424714
// Cuda compilation tools, release 13.0, V13.0.88
// Based on NVVM 20.0.0
//

.version 9.0
.target sm_100
.address_size 64

	// .globl	_Z25quant_u8_per_channel_nchwPKfPhiiiiS0_PKi

.visible .entry _Z25quant_u8_per_channel_nchwPKfPhiiiiS0_PKi(
	.param .u64 .ptr .align 1 _Z25quant_u8_per_channel_nchwPKfPhiiiiS0_PKi_param_0,
	.param .u64 .ptr .align 1 _Z25quant_u8_per_channel_nchwPKfPhiiiiS0_PKi_param_1,
	.param .u32 _Z25quant_u8_per_channel_nchwPKfPhiiiiS0_PKi_param_2,
	.param .u32 _Z25quant_u8_per_channel_nchwPKfPhiiiiS0_PKi_param_3,
	.param .u32 _Z25quant_u8_per_channel_nchwPKfPhiiiiS0_PKi_param_4,
	.param .u32 _Z25quant_u8_per_channel_nchwPKfPhiiiiS0_PKi_param_5,
	.param .u64 .ptr .align 1 _Z25quant_u8_per_channel_nchwPKfPhiiiiS0_PKi_param_6,
	.param .u64 .ptr .align 1 _Z25quant_u8_per_channel_nchwPKfPhiiiiS0_PKi_param_7
)
{
	.reg .pred 	%p<2>;
	.reg .b32 	%r<20>;
	.reg .b32 	%f<5>;
	.reg .b64 	%rd<16>;

	ld.param.u64 	%rd1, [_Z25quant_u8_per_channel_nchwPKfPhiiiiS0_PKi_param_0];
	ld.param.u64 	%rd2, [_Z25quant_u8_per_channel_nchwPKfPhiiiiS0_PKi_param_1];
	ld.param.u32 	%r5, [_Z25quant_u8_per_channel_nchwPKfPhiiiiS0_PKi_param_2];
	ld.param.u32 	%r2, [_Z25quant_u8_per_channel_nchwPKfPhiiiiS0_PKi_param_3];
	ld.param.u32 	%r3, [_Z25quant_u8_per_channel_nchwPKfPhiiiiS0_PKi_param_4];
	ld.param.u32 	%r4, [_Z25quant_u8_per_channel_nchwPKfPhiiiiS0_PKi_param_5];
	ld.param.u64 	%rd3, [_Z25quant_u8_per_channel_nchwPKfPhiiiiS0_PKi_param_6];
	ld.param.u64 	%rd4, [_Z25quant_u8_per_channel_nchwPKfPhiiiiS0_PKi_param_7];
	mov.u32 	%r6, %ctaid.x;
	mov.u32 	%r7, %ntid.x;
	mov.u32 	%r8, %tid.x;
	mad.lo.s32 	%r1, %r6, %r7, %r8;
	mul.lo.s32 	%r9, %r2, %r5;
	mul.lo.s32 	%r10, %r9, %r3;
	mul.lo.s32 	%r11, %r10, %r4;
	setp.ge.s32 	%p1, %r1, %r11;
	@%p1 bra 	$L__BB0_2;
	cvta.to.global.u64 	%rd5, %rd1;
	cvta.to.global.u64 	%rd6, %rd3;
	cvta.to.global.u64 	%rd7, %rd4;
	cvta.to.global.u64 	%rd8, %rd2;
	mul.lo.s32 	%r12, %r4, %r3;
	div.s32 	%r13, %r1, %r12;
	rem.s32 	%r14, %r13, %r2;
	cvt.s64.s32 	%rd9, %r1;
	mul.wide.s32 	%rd10, %r1, 4;
	add.s64 	%rd11, %rd5, %rd10;
	ld.global.nc.f32 	%f1, [%rd11];
	mul.wide.s32 	%rd12, %r14, 4;
	add.s64 	%rd13, %rd6, %rd12;
	ld.global.nc.f32 	%f2, [%rd13];
	mul.f32 	%f3, %f1, %f2;
	cvt.rni.f32.f32 	%f4, %f3;
	cvt.rzi.s32.f32 	%r15, %f4;
	add.s64 	%rd14, %rd7, %rd12;
	ld.global.nc.u32 	%r16, [%rd14];
	add.s32 	%r17, %r15, %r16;
	max.s32 	%r18, %r17, 0;
	min.s32 	%r19, %r18, 255;
	add.s64 	%rd15, %rd8, %rd9;
	st.global.u8 	[%rd15], %r19;
$L__BB0_2:
	ret;

}
	// .globl	_Z27dequant_u8_per_channel_nchwPKhPfiiiiPKfPKi
.visible .entry _Z27dequant_u8_per_channel_nchwPKhPfiiiiPKfPKi(
	.param .u64 .ptr .align 1 _Z27dequant_u8_per_channel_nchwPKhPfiiiiPKfPKi_param_0,
	.param .u64 .ptr .align 1 _Z27dequant_u8_per_channel_nchwPKhPfiiiiPKfPKi_param_1,
	.param .u32 _Z27dequant_u8_per_channel_nchwPKhPfiiiiPKfPKi_param_2,
	.param .u32 _Z27dequant_u8_per_channel_nchwPKhPfiiiiPKfPKi_param_3,
	.param .u32 _Z27dequant_u8_per_channel_nchwPKhPfiiiiPKfPKi_param_4,
	.param .u32 _Z27dequant_u8_per_channel_nchwPKhPfiiiiPKfPKi_param_5,
	.param .u64 .ptr .align 1 _Z27dequant_u8_per_channel_nchwPKhPfiiiiPKfPKi_param_6,
	.param .u64 .ptr .align 1 _Z27dequant_u8_per_channel_nchwPKhPfiiiiPKfPKi_param_7
)
{
	.reg .pred 	%p<2>;
	.reg .b16 	%rs<2>;
	.reg .b32 	%r<18>;
	.reg .b32 	%f<4>;
	.reg .b64 	%rd<16>;

	ld.param.u64 	%rd1, [_Z27dequant_u8_per_channel_nchwPKhPfiiiiPKfPKi_param_0];
	ld.param.u64 	%rd2, [_Z27dequant_u8_per_channel_nchwPKhPfiiiiPKfPKi_param_1];
	ld.param.u32 	%r5, [_Z27dequant_u8_per_channel_nchwPKhPfiiiiPKfPKi_param_2];
	ld.param.u32 	%r2, [_Z27dequant_u8_per_channel_nchwPKhPfiiiiPKfPKi_param_3];
	ld.param.u32 	%r3, [_Z27dequant_u8_per_channel_nchwPKhPfiiiiPKfPKi_param_4];
	ld.param.u32 	%r4, [_Z27dequant_u8_per_channel_nchwPKhPfiiiiPKfPKi_param_5];
	ld.param.u64 	%rd3, [_Z27dequant_u8_per_channel_nchwPKhPfiiiiPKfPKi_param_6];
	ld.param.u64 	%rd4, [_Z27dequant_u8_per_channel_nchwPKhPfiiiiPKfPKi_param_7];
	mov.u32 	%r6, %ctaid.x;
	mov.u32 	%r7, %ntid.x;
	mov.u32 	%r8, %tid.x;
	mad.lo.s32 	%r1, %r6, %r7, %r8;
	mul.lo.s32 	%r9, %r2, %r5;
	mul.lo.s32 	%r10, %r9, %r3;
	mul.lo.s32 	%r11, %r10, %r4;
	setp.ge.s32 	%p1, %r1, %r11;
	@%p1 bra 	$L__BB1_2;
	cvta.to.global.u64 	%rd5, %rd1;
	cvta.to.global.u64 	%rd6, %rd4;
	cvta.to.global.u64 	%rd7, %rd3;
	cvta.to.global.u64 	%rd8, %rd2;
	mul.lo.s32 	%r12, %r4, %r3;
	div.s32 	%r13, %r1, %r12;
	rem.s32 	%r14, %r13, %r2;
	cvt.s64.s32 	%rd9, %r1;
	add.s64 	%rd10, %rd5, %rd9;
	ld.global.nc.u8 	%rs1, [%rd10];
	cvt.u32.u8 	%r15, %rs1;
	mul.wide.s32 	%rd11, %r14, 4;
	add.s64 	%rd12, %rd6, %rd11;
	ld.global.nc.u32 	%r16, [%rd12];
	sub.s32 	%r17, %r15, %r16;
	cvt.rn.f32.s32 	%f1, %r17;
	add.s64 	%rd13, %rd7, %rd11;
	ld.global.nc.f32 	%f2, [%rd13];
	mul.f32 	%f3, %f2, %f1;
	mul.wide.s32 	%rd14, %r1, 4;
	add.s64 	%rd15, %rd8, %rd14;
	st.global.f32 	[%rd15], %f3;
$L__BB1_2:
	ret;

}


// ===== COMPILED SASS (sm_100) =====

	.target	sm_100

	.elftype	@"ET_EXEC"


//--------------------- .note.nv.tkinfo           --------------------------
	.section	.note.nv.tkinfo,"",@"SHT_NOTE"
	.sectionflags	@"SHF_NOTE_NV_TKINFO"
	.tkinfo
        /*0018*/ 	.word	0x00000002
        /*0030*/ 	.string	""
        /*0030*/ 	.string	"ptxas"
        /*0030*/ 	.string	"Cuda compilation tools, release 13.0, V13.0.88"
        /*0030*/ 	.string	"Build cuda_13.0.r13.0/compiler.36424714_0"
        /*0030*/ 	.string	"-arch sm_100 -m 64 "



//--------------------- .note.nv.cuinfo           --------------------------
	.section	.note.nv.cuinfo,"",@"SHT_NOTE"
	.sectionflags	@"SHF_NOTE_NV_CUINFO"
        /*0018*/ 	.short	0x0002
        /*001a*/ 	.short	0x0064
        /*001c*/ 	.short	0x0082
	.zero		2


//--------------------- .nv.info                  --------------------------
	.section	.nv.info,"",@"SHT_CUDA_INFO"
	.align	4


	//----- nvinfo : EIATTR_REGCOUNT
	.align		4
        /*0000*/ 	.byte	0x04, 0x2f
        /*0002*/ 	.short	(.L_1 - .L_0)
	.align		4
.L_0:
        /*0004*/ 	.word	index@(_Z25quant_u8_per_channel_nchwPKfPhiiiiS0_PKi)
        /*0008*/ 	.word	0x0000000f


	//----- nvinfo : EIATTR_FRAME_SIZE
	.align		4
.L_1:
        /*000c*/ 	.byte	0x04, 0x11
        /*000e*/ 	.short	(.L_3 - .L_2)
	.align		4
.L_2:
        /*0010*/ 	.word	index@(_Z25quant_u8_per_channel_nchwPKfPhiiiiS0_PKi)
        /*0014*/ 	.word	0x00000000


	//----- nvinfo : EIATTR_REGCOUNT
	.align		4
.L_3:
        /*0018*/ 	.byte	0x04, 0x2f
        /*001a*/ 	.short	(.L_5 - .L_4)
	.align		4
.L_4:
        /*001c*/ 	.word	index@(_Z27dequant_u8_per_channel_nchwPKhPfiiiiPKfPKi)
        /*0020*/ 	.word	0x0000000f


	//----- nvinfo : EIATTR_FRAME_SIZE
	.align		4
.L_5:
        /*0024*/ 	.byte	0x04, 0x11
        /*0026*/ 	.short	(.L_7 - .L_6)
	.align		4
.L_6:
        /*0028*/ 	.word	index@(_Z27dequant_u8_per_channel_nchwPKhPfiiiiPKfPKi)
        /*002c*/ 	.word	0x00000000


	//----- nvinfo : EIATTR_MIN_STACK_SIZE
	.align		4
.L_7:
        /*0030*/ 	.byte	0x04, 0x12
        /*0032*/ 	.short	(.L_9 - .L_8)
	.align		4
.L_8:
        /*0034*/ 	.word	index@(_Z27dequant_u8_per_channel_nchwPKhPfiiiiPKfPKi)
        /*0038*/ 	.word	0x00000000


	//----- nvinfo : EIATTR_MIN_STACK_SIZE
	.align		4
.L_9:
        /*003c*/ 	.byte	0x04, 0x12
        /*003e*/ 	.short	(.L_11 - .L_10)
	.align		4
.L_10:
        /*0040*/ 	.word	index@(_Z25quant_u8_per_channel_nchwPKfPhiiiiS0_PKi)
        /*0044*/ 	.word	0x00000000
.L_11:


//--------------------- .nv.compat                --------------------------
	.section	.nv.compat,"",@"SHT_CUDA_COMPAT_INFO"
	.align	4
        /*0000*/ 	.byte	0x02, 0x09, 0x00, 0x00, 0x02, 0x02, 0x01, 0x00, 0x02, 0x05, 0x05, 0x00, 0x03, 0x07, 0x01, 0x01
        /*0010*/ 	.byte	0x02, 0x03, 0x00, 0x00, 0x02, 0x06, 0x01, 0x00, 0x04, 0x0b, 0x08, 0x00, 0x09, 0x00, 0x00, 0x00
        /*0020*/ 	.byte	0x00, 0x00, 0x00, 0x00


//--------------------- .nv.info._Z27dequant_u8_per_channel_nchwPKhPfiiiiPKfPKi --------------------------
	.section	.nv.info._Z27dequant_u8_per_channel_nchwPKhPfiiiiPKfPKi,"",@"SHT_CUDA_INFO"
	.sectionflags	@""
	.align	4


	//----- nvinfo : EIATTR_CUDA_API_VERSION
	.align		4
        /*0000*/ 	.byte	0x04, 0x37
        /*0002*/ 	.short	(.L_13 - .L_12)
.L_12:
        /*0004*/ 	.word	0x00000082


	//----- nvinfo : EIATTR_KPARAM_INFO
	.align		4
.L_13:
        /*0008*/ 	.byte	0x04, 0x17
        /*000a*/ 	.short	(.L_15 - .L_14)
.L_14:
        /*000c*/ 	.word	0x00000000
        /*0010*/ 	.short	0x0007
        /*0012*/ 	.short	0x0028
        /*0014*/ 	.byte	0x00, 0xf5, 0x21, 0x00


	//----- nvinfo : EIATTR_KPARAM_INFO
	.align		4
.L_15:
        /*0018*/ 	.byte	0x04, 0x17
        /*001a*/ 	.short	(.L_17 - .L_16)
.L_16:
        /*001c*/ 	.word	0x00000000
        /*0020*/ 	.short	0x0006
        /*0022*/ 	.short	0x0020
        /*0024*/ 	.byte	0x00, 0xf5, 0x21, 0x00


	//----- nvinfo : EIATTR_KPARAM_INFO
	.align		4
.L_17:
        /*0028*/ 	.byte	0x04, 0x17
        /*002a*/ 	.short	(.L_19 - .L_18)
.L_18:
        /*002c*/ 	.word	0x00000000
        /*0030*/ 	.short	0x0005
        /*0032*/ 	.short	0x001c
        /*0034*/ 	.byte	0x00, 0xf0, 0x11, 0x00


	//----- nvinfo : EIATTR_KPARAM_INFO
	.align		4
.L_19:
        /*0038*/ 	.byte	0x04, 0x17
        /*003a*/ 	.short	(.L_21 - .L_20)
.L_20:
        /*003c*/ 	.word	0x00000000
        /*0040*/ 	.short	0x0004
        /*0042*/ 	.short	0x0018
        /*0044*/ 	.byte	0x00, 0xf0, 0x11, 0x00


	//----- nvinfo : EIATTR_KPARAM_INFO
	.align		4
.L_21:
        /*0048*/ 	.byte	0x04, 0x17
        /*004a*/ 	.short	(.L_23 - .L_22)
.L_22:
        /*004c*/ 	.word	0x00000000
        /*0050*/ 	.short	0x0003
        /*0052*/ 	.short	0x0014
        /*0054*/ 	.byte	0x00, 0xf0, 0x11, 0x00


	//----- nvinfo : EIATTR_KPARAM_INFO
	.align		4
.L_23:
        /*0058*/ 	.byte	0x04, 0x17
        /*005a*/ 	.short	(.L_25 - .L_24)
.L_24:
        /*005c*/ 	.word	0x00000000
        /*0060*/ 	.short	0x0002
        /*0062*/ 	.short	0x0010
        /*0064*/ 	.byte	0x00, 0xf0, 0x11, 0x00


	//----- nvinfo : EIATTR_KPARAM_INFO
	.align		4
.L_25:
        /*0068*/ 	.byte	0x04, 0x17
        /*006a*/ 	.short	(.L_27 - .L_26)
.L_26:
        /*006c*/ 	.word	0x00000000
        /*0070*/ 	.short	0x0001
        /*0072*/ 	.short	0x0008
        /*0074*/ 	.byte	0x00, 0xf5, 0x21, 0x00


	//----- nvinfo : EIATTR_KPARAM_INFO
	.align		4
.L_27:
        /*0078*/ 	.byte	0x04, 0x17
        /*007a*/ 	.short	(.L_29 - .L_28)
.L_28:
        /*007c*/ 	.word	0x00000000
        /*0080*/ 	.short	0x0000
        /*0082*/ 	.short	0x0000
        /*0084*/ 	.byte	0x00, 0xf5, 0x21, 0x00


	//----- nvinfo : EIATTR_SPARSE_MMA_MASK
	.align		4
.L_29:
        /*0088*/ 	.byte	0x03, 0x50
        /*008a*/ 	.short	0x0000


	//----- nvinfo : EIATTR_MAXREG_COUNT
	.align		4
        /*008c*/ 	.byte	0x03, 0x1b
        /*008e*/ 	.short	0x00ff


	//----- nvinfo : EIATTR_MERCURY_ISA_VERSION
	.align		4
        /*0090*/ 	.byte	0x03, 0x5f
        /*0092*/ 	.short	0x0101


	//----- nvinfo : EIATTR_VRC_CTA_INIT_COUNT
	.align		4
        /*0094*/ 	.byte	0x02, 0x4a
	.zero		1
	.zero		1


	//----- nvinfo : EIATTR_EXIT_INSTR_OFFSETS
	.align		4
        /*0098*/ 	.byte	0x04, 0x1c
        /*009a*/ 	.short	(.L_31 - .L_30)


	//   ....[0]....
.L_30:
        /*009c*/ 	.word	0x000000b0


	//   ....[1]....
        /*00a0*/ 	.word	0x000004f0


	//----- nvinfo : EIATTR_CBANK_PARAM_SIZE
	.align		4
.L_31:
        /*00a4*/ 	.byte	0x03, 0x19
        /*00a6*/ 	.short	0x0030


	//----- nvinfo : EIATTR_PARAM_CBANK
	.align		4
        /*00a8*/ 	.byte	0x04, 0x0a
        /*00aa*/ 	.short	(.L_33 - .L_32)
	.align		4
.L_32:
        /*00ac*/ 	.word	index@(.nv.constant0._Z27dequant_u8_per_channel_nchwPKhPfiiiiPKfPKi)
        /*00b0*/ 	.short	0x0380
        /*00b2*/ 	.short	0x0030


	//----- nvinfo : EIATTR_SW_WAR
	.align		4
.L_33:
        /*00b4*/ 	.byte	0x04, 0x36
        /*00b6*/ 	.short	(.L_35 - .L_34)
.L_34:
        /*00b8*/ 	.word	0x00000008
.L_35:


//--------------------- .nv.info._Z25quant_u8_per_channel_nchwPKfPhiiiiS0_PKi --------------------------
	.section	.nv.info._Z25quant_u8_per_channel_nchwPKfPhiiiiS0_PKi,"",@"SHT_CUDA_INFO"
	.sectionflags	@""
	.align	4


	//----- nvinfo : EIATTR_CUDA_API_VERSION
	.align		4
        /*0000*/ 	.byte	0x04, 0x37
        /*0002*/ 	.short	(.L_37 - .L_36)
.L_36:
        /*0004*/ 	.word	0x00000082


	//----- nvinfo : EIATTR_KPARAM_INFO
	.align		4
.L_37:
        /*0008*/ 	.byte	0x04, 0x17
        /*000a*/ 	.short	(.L_39 - .L_38)
.L_38:
        /*000c*/ 	.word	0x00000000
        /*0010*/ 	.short	0x0007
        /*0012*/ 	.short	0x0028
        /*0014*/ 	.byte	0x00, 0xf5, 0x21, 0x00


	//----- nvinfo : EIATTR_KPARAM_INFO
	.align		4
.L_39:
        /*0018*/ 	.byte	0x04, 0x17
        /*001a*/ 	.short	(.L_41 - .L_40)
.L_40:
        /*001c*/ 	.word	0x00000000
        /*0020*/ 	.short	0x0006
        /*0022*/ 	.short	0x0020
        /*0024*/ 	.byte	0x00, 0xf5, 0x21, 0x00


	//----- nvinfo : EIATTR_KPARAM_INFO
	.align		4
.L_41:
        /*0028*/ 	.byte	0x04, 0x17
        /*002a*/ 	.short	(.L_43 - .L_42)
.L_42:
        /*002c*/ 	.word	0x00000000
        /*0030*/ 	.short	0x0005
        /*0032*/ 	.short	0x001c
        /*0034*/ 	.byte	0x00, 0xf0, 0x11, 0x00


	//----- nvinfo : EIATTR_KPARAM_INFO
	.align		4
.L_43:
        /*0038*/ 	.byte	0x04, 0x17
        /*003a*/ 	.short	(.L_45 - .L_44)
.L_44:
        /*003c*/ 	.word	0x00000000
        /*0040*/ 	.short	0x0004
        /*0042*/ 	.short	0x0018
        /*0044*/ 	.byte	0x00, 0xf0, 0x11, 0x00


	//----- nvinfo : EIATTR_KPARAM_INFO
	.align		4
.L_45:
        /*0048*/ 	.byte	0x04, 0x17
        /*004a*/ 	.short	(.L_47 - .L_46)
.L_46:
        /*004c*/ 	.word	0x00000000
        /*0050*/ 	.short	0x0003
        /*0052*/ 	.short	0x0014
        /*0054*/ 	.byte	0x00, 0xf0, 0x11, 0x00


	//----- nvinfo : EIATTR_KPARAM_INFO
	.align		4
.L_47:
        /*0058*/ 	.byte	0x04, 0x17
        /*005a*/ 	.short	(.L_49 - .L_48)
.L_48:
        /*005c*/ 	.word	0x00000000
        /*0060*/ 	.short	0x0002
        /*0062*/ 	.short	0x0010
        /*0064*/ 	.byte	0x00, 0xf0, 0x11, 0x00


	//----- nvinfo : EIATTR_KPARAM_INFO
	.align		4
.L_49:
        /*0068*/ 	.byte	0x04, 0x17
        /*006a*/ 	.short	(.L_51 - .L_50)
.L_50:
        /*006c*/ 	.word	0x00000000
        /*0070*/ 	.short	0x0001
        /*0072*/ 	.short	0x0008
        /*0074*/ 	.byte	0x00, 0xf5, 0x21, 0x00


	//----- nvinfo : EIATTR_KPARAM_INFO
	.align		4
.L_51:
        /*0078*/ 	.byte	0x04, 0x17
        /*007a*/ 	.short	(.L_53 - .L_52)
.L_52:
        /*007c*/ 	.word	0x00000000
        /*0080*/ 	.short	0x0000
        /*0082*/ 	.short	0x0000
        /*0084*/ 	.byte	0x00, 0xf5, 0x21, 0x00


	//----- nvinfo : EIATTR_SPARSE_MMA_MASK
	.align		4
.L_53:
        /*0088*/ 	.byte	0x03, 0x50
        /*008a*/ 	.short	0x0000


	//----- nvinfo : EIATTR_MAXREG_COUNT
	.align		4
        /*008c*/ 	.byte	0x03, 0x1b
        /*008e*/ 	.short	0x00ff


	//----- nvinfo : EIATTR_MERCURY_ISA_VERSION
	.align		4
        /*0090*/ 	.byte	0x03, 0x5f
        /*0092*/ 	.short	0x0101


	//----- nvinfo : EIATTR_VRC_CTA_INIT_COUNT
	.align		4
        /*0094*/ 	.byte	0x02, 0x4a
	.zero		1
	.zero		1


	//----- nvinfo : EIATTR_EXIT_INSTR_OFFSETS
	.align		4
        /*0098*/ 	.byte	0x04, 0x1c
        /*009a*/ 	.short	(.L_55 - .L_54)


	//   ....[0]....
.L_54:
        /*009c*/ 	.word	0x000000b0


	//   ....[1]....
        /*00a0*/ 	.word	0x00000500


	//----- nvinfo : EIATTR_CBANK_PARAM_SIZE
	.align		4
.L_55:
        /*00a4*/ 	.byte	0x03, 0x19
        /*00a6*/ 	.short	0x0030


	//----- nvinfo : EIATTR_PARAM_CBANK
	.align		4
        /*00a8*/ 	.byte	0x04, 0x0a
        /*00aa*/ 	.short	(.L_57 - .L_56)
	.align		4
.L_56:
        /*00ac*/ 	.word	index@(.nv.constant0._Z25quant_u8_per_channel_nchwPKfPhiiiiS0_PKi)
        /*00b0*/ 	.short	0x0380
        /*00b2*/ 	.short	0x0030


	//----- nvinfo : EIATTR_SW_WAR
	.align		4
.L_57:
        /*00b4*/ 	.byte	0x04, 0x36
        /*00b6*/ 	.short	(.L_59 - .L_58)
.L_58:
        /*00b8*/ 	.word	0x00000008
.L_59:


//--------------------- .nv.callgraph             --------------------------
	.section	.nv.callgraph,"",@"SHT_CUDA_CALLGRAPH"
	.align	4
	.sectionentsize	8
	.align		4
        /*0000*/ 	.word	0x00000000
	.align		4
        /*0004*/ 	.word	0xffffffff
	.align		4
        /*0008*/ 	.word	0x00000000
	.align		4
        /*000c*/ 	.word	0xfffffffe
	.align		4
        /*0010*/ 	.word	0x00000000
	.align		4
        /*0014*/ 	.word	0xfffffffd
	.align		4
        /*0018*/ 	.word	0x00000000
	.align		4
        /*001c*/ 	.word	0xfffffffc


//--------------------- .text._Z27dequant_u8_per_channel_nchwPKhPfiiiiPKfPKi --------------------------
	.section	.text._Z27dequant_u8_per_channel_nchwPKhPfiiiiPKfPKi,"ax",@progbits
	.align	128
        .global         _Z27dequant_u8_per_channel_nchwPKhPfiiiiPKfPKi
        .type           _Z27dequant_u8_per_channel_nchwPKhPfiiiiPKfPKi,@function
        .size           _Z27dequant_u8_per_channel_nchwPKhPfiiiiPKfPKi,(.L_x_2 - _Z27dequant_u8_per_channel_nchwPKhPfiiiiPKfPKi)
        .other          _Z27dequant_u8_per_channel_nchwPKhPfiiiiPKfPKi,@"STO_CUDA_ENTRY STV_DEFAULT"
_Z27dequant_u8_per_channel_nchwPKhPfiiiiPKfPKi:
.text._Z27dequant_u8_per_channel_nchwPKhPfiiiiPKfPKi:
[----:B------:R-:W-:Y:S01]  /*0000*/  LDC R1, c[0x0][0x37c] ;  /* 0x0000df00ff017b82 */ /* 0x000fe20000000800 */
[----:B------:R-:W0:Y:S07]  /*0010*/  S2R R7, SR_TID.X ;  /* 0x0000000000077919 */ /* 0x000e2e0000002100 */
[----:B------:R-:W1:Y:S08]  /*0020*/  LDC.64 R2, c[0x0][0x390] ;  /* 0x0000e400ff027b82 */ /* 0x000e700000000a00 */
[----:B------:R-:W2:Y:S08]  /*0030*/  LDC.64 R8, c[0x0][0x398] ;  /* 0x0000e600ff087b82 */ /* 0x000eb00000000a00 */
[----:B------:R-:W0:Y:S08]  /*0040*/  S2UR UR4, SR_CTAID.X ;  /* 0x00000000000479c3 */ /* 0x000e300000002500 */
[----:B------:R-:W0:Y:S01]  /*0050*/  LDC R0, c[0x0][0x360] ;  /* 0x0000d800ff007b82 */ /* 0x000e220000000800 */
[----:B-1----:R-:W-:-:S04]  /*0060*/  IMAD R5, R3, R2, RZ ;  /* 0x0000000203057224 */ /* 0x002fc800078e02ff */
[----:B--2---:R-:W-:-:S04]  /*0070*/  IMAD R2, R5, R8, RZ ;  /* 0x0000000805027224 */ /* 0x004fc800078e02ff */
[----:B------:R-:W-:Y:S02]  /*0080*/  IMAD R5, R2, R9, RZ ;  /* 0x0000000902057224 */ /* 0x000fe400078e02ff */
[----:B0-----:R-:W-:-:S05]  /*0090*/  IMAD R0, R0, UR4, R7 ;  /* 0x0000000400007c24 */ /* 0x001fca000f8e0207 */
[----:B------:R-:W-:-:S13]  /*00a0*/  ISETP.GE.AND P0, PT, R0, R5, PT ;  /* 0x000000050000720c */ /* 0x000fda0003f06270 */
[----:B------:R-:W-:Y:S05]  /*00b0*/  @P0 EXIT ;  /* 0x000000000000094d */ /* 0x000fea0003800000 */
[----:B------:R-:W-:Y:S01]  /*00c0*/  IMAD R5, R8, R9, RZ ;  /* 0x0000000908057224 */ /* 0x000fe200078e02ff */
[----:B------:R-:W-:Y:S01]  /*00d0*/  IABS R8, R3 ;  /* 0x0000000300087213 */ /* 0x000fe20000000000 */
[----:B------:R-:W0:Y:S01]  /*00e0*/  LDCU.64 UR6, c[0x0][0x380] ;  /* 0x00007000ff0677ac */ /* 0x000e220008000a00 */
[----:B------:R-:W-:Y:S02]  /*00f0*/  IABS R10, R0 ;  /* 0x00000000000a7213 */ /* 0x000fe40000000000 */
[-C--:B------:R-:W-:Y:S01]  /*0100*/  IABS R9, R5.reuse ;  /* 0x0000000500097213 */ /* 0x080fe20000000000 */
[----:B------:R-:W1:Y:S01]  /*0110*/  LDCU.64 UR4, c[0x0][0x358] ;  /* 0x00006b00ff0477ac */ /* 0x000e620008000a00 */
[----:B------:R-:W-:Y:S02]  /*0120*/  IABS R12, R5 ;  /* 0x00000005000c7213 */ /* 0x000fe40000000000 */
[----:B------:R-:W2:Y:S08]  /*0130*/  I2F.RP R4, R9 ;  /* 0x0000000900047306 */ /* 0x000eb00000209400 */
[----:B--2---:R-:W2:Y:S02]  /*0140*/  MUFU.RCP R4, R4 ;  /* 0x0000000400047308 */ /* 0x004ea40000001000 */
[----:B--2---:R-:W-:-:S06]  /*0150*/  VIADD R6, R4, 0xffffffe ;  /* 0x0ffffffe04067836 */ /* 0x004fcc0000000000 */
[----:B------:R2:W3:Y:S02]  /*0160*/  F2I.FTZ.U32.TRUNC.NTZ R7, R6 ;  /* 0x0000000600077305 */ /* 0x0004e4000021f000 */
[----:B--2---:R-:W-:Y:S02]  /*0170*/  IMAD.MOV.U32 R6, RZ, RZ, RZ ;  /* 0x000000ffff067224 */ /* 0x004fe400078e00ff */
[----:B---3--:R-:W-:-:S04]  /*0180*/  IMAD.MOV R2, RZ, RZ, -R7 ;  /* 0x000000ffff027224 */ /* 0x008fc800078e0a07 */
[----:B------:R-:W-:Y:S01]  /*0190*/  IMAD R11, R2, R9, RZ ;  /* 0x00000009020b7224 */ /* 0x000fe200078e02ff */
[----:B------:R-:W-:-:S03]  /*01a0*/  MOV R2, R8 ;  /* 0x0000000800027202 */ /* 0x000fc60000000f00 */
[----:B------:R-:W-:Y:S01]  /*01b0*/  IMAD.HI.U32 R7, R7, R11, R6 ;  /* 0x0000000b07077227 */ /* 0x000fe200078e0006 */
[----:B------:R-:W2:Y:S01]  /*01c0*/  I2F.RP R8, R2 ;  /* 0x0000000200087306 */ /* 0x000ea20000209400 */
[----:B------:R-:W-:Y:S02]  /*01d0*/  MOV R6, R10 ;  /* 0x0000000a00067202 */ /* 0x000fe40000000f00 */
[----:B------:R-:W-:-:S03]  /*01e0*/  IMAD.MOV R11, RZ, RZ, -R12 ;  /* 0x000000ffff0b7224 */ /* 0x000fc600078e0a0c */
[----:B------:R-:W-:-:S04]  /*01f0*/  IMAD.HI.U32 R4, R7, R6, RZ ;  /* 0x0000000607047227 */ /* 0x000fc800078e00ff */
[----:B------:R-:W-:Y:S01]  /*0200*/  IMAD R6, R4, R11, R6 ;  /* 0x0000000b04067224 */ /* 0x000fe200078e0206 */
[----:B--2---:R-:W2:Y:S04]  /*0210*/  MUFU.RCP R8, R8 ;  /* 0x0000000800087308 */ /* 0x004ea80000001000 */
[----:B------:R-:W-:-:S13]  /*0220*/  ISETP.GT.U32.AND P2, PT, R9, R6, PT ;  /* 0x000000060900720c */ /* 0x000fda0003f44070 */
[-C--:B------:R-:W-:Y:S02]  /*0230*/  @!P2 IADD3 R6, PT, PT, R6, -R9.reuse, RZ ;  /* 0x800000090606a210 */ /* 0x080fe40007ffe0ff */
[----:B------:R-:W-:Y:S01]  /*0240*/  @!P2 IADD3 R4, PT, PT, R4, 0x1, RZ ;  /* 0x000000010404a810 */ /* 0x000fe20007ffe0ff */
[----:B--2---:R-:W-:Y:S01]  /*0250*/  VIADD R7, R8, 0xffffffe ;  /* 0x0ffffffe08077836 */ /* 0x004fe20000000000 */
[----:B------:R-:W-:Y:S02]  /*0260*/  ISETP.GE.U32.AND P0, PT, R6, R9, PT ;  /* 0x000000090600720c */ /* 0x000fe40003f06070 */
[----:B------:R-:W-:Y:S02]  /*0270*/  LOP3.LUT R6, R0, R5, RZ, 0x3c, !PT ;  /* 0x0000000500067212 */ /* 0x000fe400078e3cff */
[----:B------:R-:W-:Y:S01]  /*0280*/  ISETP.NE.AND P2, PT, R5, RZ, PT ;  /* 0x000000ff0500720c */ /* 0x000fe20003f45270 */
[----:B------:R-:W2:Y:S01]  /*0290*/  F2I.FTZ.U32.TRUNC.NTZ R7, R7 ;  /* 0x0000000700077305 */ /* 0x000ea2000021f000 */
[----:B------:R-:W-:Y:S01]  /*02a0*/  ISETP.GE.AND P1, PT, R6, RZ, PT ;  /* 0x000000ff0600720c */ /* 0x000fe20003f26270 */
[----:B------:R-:W-:-:S06]  /*02b0*/  IMAD.MOV.U32 R6, RZ, RZ, RZ ;  /* 0x000000ffff067224 */ /* 0x000fcc00078e00ff */
[----:B------:R-:W-:-:S05]  /*02c0*/  @P0 VIADD R4, R4, 0x1 ;  /* 0x0000000104040836 */ /* 0x000fca0000000000 */
[----:B------:R-:W-:Y:S01]  /*02d0*/  MOV R8, R4 ;  /* 0x0000000400087202 */ /* 0x000fe20000000f00 */
[----:B--2---:R-:W-:-:S03]  /*02e0*/  IMAD.MOV R9, RZ, RZ, -R7 ;  /* 0x000000ffff097224 */ /* 0x004fc600078e0a07 */
[----:B------:R-:W-:Y:S02]  /*02f0*/  @!P1 IADD3 R8, PT, PT, -R8, RZ, RZ ;  /* 0x000000ff08089210 */ /* 0x000fe40007ffe1ff */
[----:B------:R-:W-:Y:S01]  /*0300*/  @!P2 LOP3.LUT R8, RZ, R5, RZ, 0x33, !PT ;  /* 0x00000005ff08a212 */ /* 0x000fe200078e33ff */
[----:B------:R-:W-:-:S03]  /*0310*/  IMAD R5, R9, R2, RZ ;  /* 0x0000000209057224 */ /* 0x000fc600078e02ff */
[----:B------:R-:W-:Y:S01]  /*0320*/  IABS R9, R8 ;  /* 0x0000000800097213 */ /* 0x000fe20000000000 */
[----:B------:R-:W-:Y:S01]  /*0330*/  IMAD.HI.U32 R6, R7, R5, R6 ;  /* 0x0000000507067227 */ /* 0x000fe200078e0006 */
[----:B------:R-:W-:Y:S01]  /*0340*/  ISETP.GE.AND P2, PT, R8, RZ, PT ;  /* 0x000000ff0800720c */ /* 0x000fe20003f46270 */
[----:B------:R-:W2:Y:S04]  /*0350*/  LDC.64 R4, c[0x0][0x3a8] ;  /* 0x0000ea00ff047b82 */ /* 0x000ea80000000a00 */
[----:B------:R-:W-:-:S05]  /*0360*/  IMAD.HI.U32 R6, R6, R9, RZ ;  /* 0x0000000906067227 */ /* 0x000fca00078e00ff */
[----:B------:R-:W-:-:S05]  /*0370*/  IADD3 R6, PT, PT, -R6, RZ, RZ ;  /* 0x000000ff06067210 */ /* 0x000fca0007ffe1ff */
[C---:B------:R-:W-:Y:S02]  /*0380*/  IMAD R9, R2.reuse, R6, R9 ;  /* 0x0000000602097224 */ /* 0x040fe400078e0209 */
[----:B------:R-:W3:Y:S03]  /*0390*/  LDC.64 R6, c[0x0][0x3a0] ;  /* 0x0000e800ff067b82 */ /* 0x000ee60000000a00 */
[----:B------:R-:W-:-:S13]  /*03a0*/  ISETP.GT.U32.AND P0, PT, R2, R9, PT ;  /* 0x000000090200720c */ /* 0x000fda0003f04070 */
[----:B------:R-:W-:Y:S01]  /*03b0*/  @!P0 IMAD.IADD R9, R9, 0x1, -R2 ;  /* 0x0000000109098824 */ /* 0x000fe200078e0a02 */
[----:B------:R-:W-:-:S04]  /*03c0*/  ISETP.NE.AND P0, PT, R3, RZ, PT ;  /* 0x000000ff0300720c */ /* 0x000fc80003f05270 */
[----:B------:R-:W-:-:S13]  /*03d0*/  ISETP.GT.U32.AND P1, PT, R2, R9, PT ;  /* 0x000000090200720c */ /* 0x000fda0003f24070 */
[----:B------:R-:W-:Y:S02]  /*03e0*/  @!P1 IADD3 R9, PT, PT, R9, -R2, RZ ;  /* 0x8000000209099210 */ /* 0x000fe40007ffe0ff */
[----:B0-----:R-:W-:-:S03]  /*03f0*/  IADD3 R8, P1, PT, R0, UR6, RZ ;  /* 0x0000000600087c10 */ /* 0x001fc6000ff3e0ff */
[----:B------:R-:W-:Y:S01]  /*0400*/  IMAD.MOV.U32 R11, RZ, RZ, R9 ;  /* 0x000000ffff0b7224 */ /* 0x000fe200078e0009 */
[----:B------:R-:W-:-:S04]  /*0410*/  LEA.HI.X.SX32 R9, R0, UR7, 0x1, P1 ;  /* 0x0000000700097c11 */ /* 0x000fc800088f0eff */
[----:B------:R-:W-:Y:S01]  /*0420*/  @!P2 IADD3 R11, PT, PT, -R11, RZ, RZ ;  /* 0x000000ff0b0ba210 */ /* 0x000fe20007ffe1ff */
[----:B-1----:R-:W4:Y:S01]  /*0430*/  LDG.E.U8.CONSTANT R8, desc[UR4][R8.64] ;  /* 0x0000000408087981 */ /* 0x002f22000c1e9100 */
[----:B------:R-:W-:-:S05]  /*0440*/  @!P0 LOP3.LUT R11, RZ, R3, RZ, 0x33, !PT ;  /* 0x00000003ff0b8212 */ /* 0x000fca00078e33ff */
[----:B--2---:R-:W-:-:S06]  /*0450*/  IMAD.WIDE R2, R11, 0x4, R4 ;  /* 0x000000040b027825 */ /* 0x004fcc00078e0204 */
[----:B------:R-:W4:Y:S01]  /*0460*/  LDG.E.CONSTANT R3, desc[UR4][R2.64] ;  /* 0x0000000402037981 */ /* 0x000f22000c1e9900 */
[----:B---3--:R-:W-:Y:S02]  /*0470*/  IMAD.WIDE R4, R11, 0x4, R6 ;  /* 0x000000040b047825 */ /* 0x008fe400078e0206 */
[----:B------:R-:W0:Y:S04]  /*0480*/  LDC.64 R6, c[0x0][0x388] ;  /* 0x0000e200ff067b82 */ /* 0x000e280000000a00 */
[----:B------:R-:W2:Y:S01]  /*0490*/  LDG.E.CONSTANT R5, desc[UR4][R4.64] ;  /* 0x0000000404057981 */ /* 0x000ea2000c1e9900 */
[----:B0-----:R-:W-:-:S04]  /*04a0*/  IMAD.WIDE R6, R0, 0x4, R6 ;  /* 0x0000000400067825 */ /* 0x001fc800078e0206 */
[----:B----4-:R-:W-:-:S05]  /*04b0*/  IMAD.IADD R10, R8, 0x1, -R3 ;  /* 0x00000001080a7824 */ /* 0x010fca00078e0a03 */
[----:B------:R-:W-:-:S05]  /*04c0*/  I2FP.F32.S32 R10, R10 ;  /* 0x0000000a000a7245 */ /* 0x000fca0000201400 */
[----:B--2---:R-:W-:-:S05]  /*04d0*/  FMUL R11, R10, R5 ;  /* 0x000000050a0b7220 */ /* 0x004fca0000400000 */
[----:B------:R-:W-:Y:S01]  /*04e0*/  STG.E desc[UR4][R6.64], R11 ;  /* 0x0000000b06007986 */ /* 0x000fe2000c101904 */
[----:B------:R-:W-:Y:S05]  /*04f0*/  EXIT ;  /* 0x000000000000794d */ /* 0x000fea0003800000 */
.L_x_0:
[----:B------:R-:W-:-:S00]  /*0500*/  BRA `(.L_x_0) ;  /* 0xfffffffc00fc7947 */ /* 0x000fc0000383ffff */
[----:B------:R-:W-:-:S00]  /*0510*/  NOP ;  /* 0x0000000000007918 */ /* 0x000fc00000000000 */
        /* <DEDUP_REMOVED lines=14> */
.L_x_2:


//--------------------- .text._Z25quant_u8_per_channel_nchwPKfPhiiiiS0_PKi --------------------------
	.section	.text._Z25quant_u8_per_channel_nchwPKfPhiiiiS0_PKi,"ax",@progbits
	.align	128
        .global         _Z25quant_u8_per_channel_nchwPKfPhiiiiS0_PKi
        .type           _Z25quant_u8_per_channel_nchwPKfPhiiiiS0_PKi,@function
        .size           _Z25quant_u8_per_channel_nchwPKfPhiiiiS0_PKi,(.L_x_3 - _Z25quant_u8_per_channel_nchwPKfPhiiiiS0_PKi)
        .other          _Z25quant_u8_per_channel_nchwPKfPhiiiiS0_PKi,@"STO_CUDA_ENTRY STV_DEFAULT"
_Z25quant_u8_per_channel_nchwPKfPhiiiiS0_PKi:
.text._Z25quant_u8_per_channel_nchwPKfPhiiiiS0_PKi:
        /* <DEDUP_REMOVED lines=62> */
[----:B------:R-:W-:-:S05]  /*03e0*/  @!P1 IADD3 R9, PT, PT, R9, -R2, RZ ;  /* 0x8000000209099210 */ /* 0x000fca0007ffe0ff */
[----:B------:R-:W-:Y:S02]  /*03f0*/  IMAD.MOV.U32 R11, RZ, RZ, R9 ;  /* 0x000000ffff0b7224 */ /* 0x000fe400078e0009 */
[----:B------:R-:W4:Y:S03]  /*0400*/  LDC.64 R8, c[0x0][0x3a8] ;  /* 0x0000ea00ff087b82 */ /* 0x000f260000000a00 */
[----:B------:R-:W-:Y:S02]  /*0410*/  @!P2 IADD3 R11, PT, PT, -R11, RZ, RZ ;  /* 0x000000ff0b0ba210 */ /* 0x000fe40007ffe1ff */
[----:B------:R-:W-:Y:S01]  /*0420*/  @!P0 LOP3.LUT R11, RZ, R3, RZ, 0x33, !PT ;  /* 0x00000003ff0b8212 */ /* 0x000fe200078e33ff */
[----:B--2---:R-:W-:-:S04]  /*0430*/  IMAD.WIDE R2, R0, 0x4, R4 ;  /* 0x0000000400027825 */ /* 0x004fc800078e0204 */
[C---:B---3--:R-:W-:Y:S02]  /*0440*/  IMAD.WIDE R4, R11.reuse, 0x4, R6 ;  /* 0x000000040b047825 */ /* 0x048fe400078e0206 */
[----:B0-----:R-:W2:Y:S04]  /*0450*/  LDG.E.CONSTANT R2, desc[UR4][R2.64] ;  /* 0x0000000402027981 */ /* 0x001ea8000c1e9900 */
[----:B------:R-:W2:Y:S01]  /*0460*/  LDG.E.CONSTANT R5, desc[UR4][R4.64] ;  /* 0x0000000404057981 */ /* 0x000ea2000c1e9900 */
[----:B----4-:R-:W-:-:S06]  /*0470*/  IMAD.WIDE R6, R11, 0x4, R8 ;  /* 0x000000040b067825 */ /* 0x010fcc00078e0208 */
[----:B------:R-:W3:Y:S01]  /*0480*/  LDG.E.CONSTANT R7, desc[UR4][R6.64] ;  /* 0x0000000406077981 */ /* 0x000ee2000c1e9900 */
[----:B-1----:R-:W-:-:S04]  /*0490*/  IADD3 R8, P0, PT, R0, UR6, RZ ;  /* 0x0000000600087c10 */ /* 0x002fc8000ff1e0ff */
[----:B------:R-:W-:Y:S01]  /*04a0*/  LEA.HI.X.SX32 R9, R0, UR7, 0x1, P0 ;  /* 0x0000000700097c11 */ /* 0x000fe200080f0eff */
[----:B--2---:R-:W-:-:S06]  /*04b0*/  FMUL R10, R2, R5 ;  /* 0x00000005020a7220 */ /* 0x004fcc0000400000 */
[----:B------:R-:W3:Y:S02]  /*04c0*/  F2I.NTZ R10, R10 ;  /* 0x0000000a000a7305 */ /* 0x000ee40000203100 */
[----:B---3--:R-:W-:-:S04]  /*04d0*/  VIADDMNMX R11, R10, R7, RZ, !PT ;  /* 0x000000070a0b7246 */ /* 0x008fc800078001ff */
[----:B------:R-:W-:-:S05]  /*04e0*/  VIMNMX R11, PT, PT, R11, 0xff, PT ;  /* 0x000000ff0b0b7848 */ /* 0x000fca0003fe0100 */
[----:B------:R-:W-:Y:S01]  /*04f0*/  STG.E.U8 desc[UR4][R8.64], R11 ;  /* 0x0000000b08007986 */ /* 0x000fe2000c101104 */
[----:B------:R-:W-:Y:S05]  /*0500*/  EXIT ;  /* 0x000000000000794d */ /* 0x000fea0003800000 */
.L_x_1:
        /* <DEDUP_REMOVED lines=15> */
.L_x_3:


//--------------------- .nv.shared.reserved.0     --------------------------
	.section	.nv.shared.reserved.0,"aw",@nobits
	.weak		__nv_reservedSMEM_offset_0_alias
	.size		__nv_reservedSMEM_offset_0_alias, 0, 64
	.other		__nv_reservedSMEM_offset_0_alias,@"STO_CUDA_RESERVED_SHARED STV_DEFAULT"
__nv_reservedSMEM_offset_0_alias:
	.zero		0
	.zero		64


//--------------------- .nv.constant0._Z27dequant_u8_per_channel_nchwPKhPfiiiiPKfPKi --------------------------
	.section	.nv.constant0._Z27dequant_u8_per_channel_nchwPKhPfiiiiPKfPKi,"a",@progbits
	.sectionflags	@""
	.align	4
.nv.constant0._Z27dequant_u8_per_channel_nchwPKhPfiiiiPKfPKi:
	.zero		944


//--------------------- .nv.constant0._Z25quant_u8_per_channel_nchwPKfPhiiiiS0_PKi --------------------------
	.section	.nv.constant0._Z25quant_u8_per_channel_nchwPKfPhiiiiS0_PKi,"a",@progbits
	.sectionflags	@""
	.align	4
.nv.constant0._Z25quant_u8_per_channel_nchwPKfPhiiiiS0_PKi:
	.zero		944


//--------------------- SYMBOLS --------------------------

	.type		.nv.reservedSmem.offset0,@object
	.size		.nv.reservedSmem.offset0,0x4
